	.headerflags	@"EF_CUDA_TEXMODE_UNIFIED EF_CUDA_64BIT_ADDRESS EF_CUDA_ACCELERATORS EF_CUDA_SM90 EF_CUDA_VIRTUAL_SM(EF_CUDA_SM90)"
	.elftype	@"ET_EXEC"


//--------------------- .nv.info                  --------------------------
	.section	.nv.info,"",@"SHT_CUDA_INFO"
	.align	4


	//----- nvinfo : EIATTR_REGCOUNT
	.align		4
        /*0000*/ 	.byte	0x04, 0x2f
        /*0002*/ 	.short	(.L_1 - .L_0)
	.align		4
.L_0:
        /*0004*/ 	.word	index@(triton_poi_fused_add_convolution_native_batch_norm_backward_49)
        /*0008*/ 	.word	0x00000010


	//----- nvinfo : EIATTR_MIN_STACK_SIZE
	.align		4
.L_1:
        /*000c*/ 	.byte	0x04, 0x12
        /*000e*/ 	.short	(.L_3 - .L_2)
	.align		4
.L_2:
        /*0010*/ 	.word	index@(triton_poi_fused_add_convolution_native_batch_norm_backward_49)
        /*0014*/ 	.word	0x00000000


	//----- nvinfo : EIATTR_FRAME_SIZE
	.align		4
.L_3:
        /*0018*/ 	.byte	0x04, 0x11
        /*001a*/ 	.short	(.L_5 - .L_4)
	.align		4
.L_4:
        /*001c*/ 	.word	index@(triton_poi_fused_add_convolution_native_batch_norm_backward_49)
        /*0020*/ 	.word	0x00000000


	//----- nvinfo : EIATTR_MIN_STACK_SIZE
	.align		4
.L_5:
        /*0024*/ 	.byte	0x04, 0x12
        /*0026*/ 	.short	(.L_7 - .L_6)
	.align		4
.L_6:
        /*0028*/ 	.word	index@(triton_poi_fused_add_convolution_native_batch_norm_backward_49)
        /*002c*/ 	.word	0x00000000
.L_7:


//--------------------- .nv.info.triton_poi_fused_add_convolution_native_batch_norm_backward_49 --------------------------
	.section	.nv.info.triton_poi_fused_add_convolution_native_batch_norm_backward_49,"",@"SHT_CUDA_INFO"
	.sectionflags	@""
	.align	4


	//----- nvinfo : EIATTR_CUDA_API_VERSION
	.align		4
        /*0000*/ 	.byte	0x04, 0x37
        /*0002*/ 	.short	(.L_9 - .L_8)
.L_8:
        /*0004*/ 	.word	0x0000007c


	//----- nvinfo : EIATTR_KPARAM_INFO
	.align		4
.L_9:
        /*0008*/ 	.byte	0x04, 0x17
        /*000a*/ 	.short	(.L_11 - .L_10)
.L_10:
        /*000c*/ 	.word	0x00000000
        /*0010*/ 	.short	0x0004
        /*0012*/ 	.short	0x0020
        /*0014*/ 	.byte	0x00, 0xf0, 0x11, 0x00


	//----- nvinfo : EIATTR_KPARAM_INFO
	.align		4
.L_11:
        /*0018*/ 	.byte	0x04, 0x17
        /*001a*/ 	.short	(.L_13 - .L_12)
.L_12:
        /*001c*/ 	.word	0x00000000
        /*0020*/ 	.short	0x0003
        /*0022*/ 	.short	0x0018
        /*0024*/ 	.byte	0x00, 0xf4, 0x21, 0x00


	//----- nvinfo : EIATTR_KPARAM_INFO
	.align		4
.L_13:
        /*0028*/ 	.byte	0x04, 0x17
        /*002a*/ 	.short	(.L_15 - .L_14)
.L_14:
        /*002c*/ 	.word	0x00000000
        /*0030*/ 	.short	0x0002
        /*0032*/ 	.short	0x0010
        /*0034*/ 	.byte	0x00, 0xf4, 0x21, 0x00


	//----- nvinfo : EIATTR_KPARAM_INFO
	.align		4
.L_15:
        /*0038*/ 	.byte	0x04, 0x17
        /*003a*/ 	.short	(.L_17 - .L_16)
.L_16:
        /*003c*/ 	.word	0x00000000
        /*0040*/ 	.short	0x0001
        /*0042*/ 	.short	0x0008
        /*0044*/ 	.byte	0x00, 0xf4, 0x21, 0x00


	//----- nvinfo : EIATTR_KPARAM_INFO
	.align		4
.L_17:
        /*0048*/ 	.byte	0x04, 0x17
        /*004a*/ 	.short	(.L_19 - .L_18)
.L_18:
        /*004c*/ 	.word	0x00000000
        /*0050*/ 	.short	0x0000
        /*0052*/ 	.short	0x0000
        /*0054*/ 	.byte	0x00, 0xf4, 0x21, 0x00


	//----- nvinfo : EIATTR_SPARSE_MMA_MASK
	.align		4
.L_19:
        /*0058*/ 	.byte	0x03, 0x50
        /*005a*/ 	.short	0x0000


	//----- nvinfo : EIATTR_MAXREG_COUNT
	.align		4
        /*005c*/ 	.byte	0x03, 0x1b
        /*005e*/ 	.short	0x00ff


	//----- nvinfo : EIATTR_EXIT_INSTR_OFFSETS
	.align		4
        /*0060*/ 	.byte	0x04, 0x1c
        /*0062*/ 	.short	(.L_21 - .L_20)


	//   ....[0]....
.L_20:
        /*0064*/ 	.word	0x000001d0


	//----- nvinfo : EIATTR_REQNTID
	.align		4
.L_21:
        /*0068*/ 	.byte	0x04, 0x10
        /*006a*/ 	.short	(.L_23 - .L_22)
.L_22:
        /*006c*/ 	.word	0x00000080
        /*0070*/ 	.word	0x00000001
        /*0074*/ 	.word	0x00000001


	//----- nvinfo : EIATTR_CBANK_PARAM_SIZE
	.align		4
.L_23:
        /*0078*/ 	.byte	0x03, 0x19
        /*007a*/ 	.short	0x0024


	//----- nvinfo : EIATTR_PARAM_CBANK
	.align		4
        /*007c*/ 	.byte	0x04, 0x0a
        /*007e*/ 	.short	(.L_25 - .L_24)
	.align		4
.L_24:
        /*0080*/ 	.word	index@(.nv.constant0.triton_poi_fused_add_convolution_native_batch_norm_backward_49)
        /*0084*/ 	.short	0x0210
        /*0086*/ 	.short	0x0024


	//----- nvinfo : EIATTR_SW_WAR
	.align		4
.L_25:
        /*0088*/ 	.byte	0x04, 0x36
        /*008a*/ 	.short	(.L_27 - .L_26)
.L_26:
        /*008c*/ 	.word	0x00000008
.L_27:


//--------------------- .nv.callgraph             --------------------------
	.section	.nv.callgraph,"",@"SHT_CUDA_CALLGRAPH"
	.align	4
	.sectionentsize	8
	.align		4
        /*0000*/ 	.word	0x00000000
	.align		4
        /*0004*/ 	.word	0xffffffff
	.align		4
        /*0008*/ 	.word	0x00000000
	.align		4
        /*000c*/ 	.word	0xfffffffe
	.align		4
        /*0010*/ 	.word	0x00000000
	.align		4
        /*0014*/ 	.word	0xfffffffd
	.align		4
        /*0018*/ 	.word	0x00000000
	.align		4
        /*001c*/ 	.word	0xfffffffc


//--------------------- .text.triton_poi_fused_add_convolution_native_batch_norm_backward_49 --------------------------
	.section	.text.triton_poi_fused_add_convolution_native_batch_norm_backward_49,"ax",@progbits
	.align	128
        .global         triton_poi_fused_add_convolution_native_batch_norm_backward_49
        .type           triton_poi_fused_add_convolution_native_batch_norm_backward_49,@function
        .size           triton_poi_fused_add_convolution_native_batch_norm_backward_49,(.L_x_1 - triton_poi_fused_add_convolution_native_batch_norm_backward_49)
        .other          triton_poi_fused_add_convolution_native_batch_norm_backward_49,@"STO_CUDA_ENTRY STV_DEFAULT"
triton_poi_fused_add_convolution_native_batch_norm_backward_49:
.text.triton_poi_fused_add_convolution_native_batch_norm_backward_49:
[----:B------:R-:W-:Y:S01]  /*0000*/  LDC R1, c[0x0][0x28] ;  /* 0x00000a00ff017b82 */ /* 0x000fe20000000800 */
[----:B------:R-:W1:Y:S07]  /*0010*/  S2R R0, SR_TID.X ;  /* 0x0000000000007919 */ /* 0x000e6e0000002100 */
[----:B------:R-:W2:Y:S01]  /*0020*/  LDC.64 R4, c[0x0][0x218] ;  /* 0x00008600ff047b82 */ /* 0x000ea20000000a00 */
[----:B------:R-:W-:Y:S01]  /*0030*/  ULDC.64 UR4, c[0x0][0x208] ;  /* 0x0000820000047ab9 */ /* 0x000fe20000000a00 */
[----:B------:R-:W3:Y:S06]  /*0040*/  S2R R11, SR_CTAID.X ;  /* 0x00000000000b7919 */ /* 0x000eec0000002500 */
[----:B------:R-:W4:Y:S08]  /*0050*/  LDC.64 R6, c[0x0][0x220] ;  /* 0x00008800ff067b82 */ /* 0x000f300000000a00 */
[----:B------:R-:W5:Y:S01]  /*0060*/  LDC.64 R8, c[0x0][0x228] ;  /* 0x00008a00ff087b82 */ /* 0x000f620000000a00 */
[----:B-1----:R-:W-:-:S02]  /*0070*/  LOP3.LUT R0, R0, 0x7f, RZ, 0xc0, !PT ;  /* 0x0000007f00007812 */ /* 0x002fc400078ec0ff */
[----:B---3--:R-:W-:Y:S02]  /*0080*/  SHF.R.S32.HI R2, RZ, 0x18, R11 ;  /* 0x00000018ff027819 */ /* 0x008fe4000001140b */
[----:B------:R-:W-:Y:S02]  /*0090*/  LEA R11, R11, R0, 0x7 ;  /* 0x000000000b0b7211 */ /* 0x000fe400078e38ff */
[----:B------:R-:W-:Y:S02]  /*00a0*/  SGXT R0, R2, 0x1 ;  /* 0x000000010200781a */ /* 0x000fe40000000200 */
[----:B------:R-:W1:Y:S01]  /*00b0*/  LDC.64 R2, c[0x0][0x210] ;  /* 0x00008400ff027b82 */ /* 0x000e620000000a00 */
[----:B----4-:R-:W-:Y:S01]  /*00c0*/  IMAD.WIDE R6, R11, 0x4, R6 ;  /* 0x000000040b067825 */ /* 0x010fe200078e0206 */
[----:B------:R-:W-:-:S04]  /*00d0*/  LEA.HI R0, R0, R11, RZ, 0x8 ;  /* 0x0000000b00007211 */ /* 0x000fc800078f40ff */
[----:B------:R-:W-:Y:S01]  /*00e0*/  SHF.R.S32.HI R0, RZ, 0x8, R0 ;  /* 0x00000008ff007819 */ /* 0x000fe20000011400 */
[----:B------:R-:W3:Y:S03]  /*00f0*/  LDG.E R6, desc[UR4][R6.64] ;  /* 0x0000000406067981 */ /* 0x000ee6000c1e1900 */
[----:B------:R-:W-:-:S04]  /*0100*/  LEA.HI R10, R0, R0, RZ, 0x2 ;  /* 0x00000000000a7211 */ /* 0x000fc800078f10ff */
[----:B------:R-:W-:-:S04]  /*0110*/  LOP3.LUT R13, R10, 0xfffffffc, RZ, 0xc0, !PT ;  /* 0xfffffffc0a0d7812 */ /* 0x000fc800078ec0ff */
[----:B------:R-:W-:-:S05]  /*0120*/  IADD3 R13, R0, -R13, RZ ;  /* 0x8000000d000d7210 */ /* 0x000fca0007ffe0ff */
[----:B--2---:R-:W-:-:S04]  /*0130*/  IMAD.WIDE R4, R13, 0x4, R4 ;  /* 0x000000040d047825 */ /* 0x004fc800078e0204 */
[----:B-1----:R-:W-:Y:S02]  /*0140*/  IMAD.WIDE R2, R11, 0x4, R2 ;  /* 0x000000040b027825 */ /* 0x002fe400078e0202 */
[----:B------:R-:W2:Y:S02]  /*0150*/  LDG.E.EL R5, desc[UR4][R4.64] ;  /* 0x0000000404057981 */ /* 0x000ea4000c2e1900 */
[----:B-----5:R-:W-:Y:S02]  /*0160*/  IMAD.WIDE R8, R13, 0x4, R8 ;  /* 0x000000040d087825 */ /* 0x020fe400078e0208 */
[----:B------:R-:W2:Y:S04]  /*0170*/  LDG.E R0, desc[UR4][R2.64] ;  /* 0x0000000402007981 */ /* 0x000ea8000c1e1900 */
[----:B------:R-:W4:Y:S01]  /*0180*/  LDG.E.EL R8, desc[UR4][R8.64] ;  /* 0x0000000408087981 */ /* 0x000f22000c2e1900 */
[----:B--2---:R-:W-:-:S04]  /*0190*/  FADD R11, R0, R5 ;  /* 0x00000005000b7221 */ /* 0x004fc80000000000 */
[----:B---3--:R-:W-:-:S04]  /*01a0*/  FADD R11, R6, R11 ;  /* 0x0000000b060b7221 */ /* 0x008fc80000000000 */
[----:B----4-:R-:W-:-:S05]  /*01b0*/  FADD R11, -R8, R11 ;  /* 0x0000000b080b7221 */ /* 0x010fca0000000100 */
[----:B------:R-:W-:Y:S01]  /*01c0*/  STG.E desc[UR4][R2.64], R11 ;  /* 0x0000000b02007986 */ /* 0x000fe2000c101904 */
[----:B------:R-:W-:Y:S05]  /*01d0*/  EXIT ;  /* 0x000000000000794d */ /* 0x000fea0003800000 */
.L_x_0:
[----:B------:R-:W-:-:S00]  /*01e0*/  BRA `(.L_x_0) ;  /* 0xfffffffc00fc7947 */ /* 0x000fc0000383ffff */
[----:B------:R-:W-:-:S00]  /*01f0*/  NOP ;  /* 0x0000000000007918 */ /* 0x000fc00000000000 */
        /* <DEDUP_REMOVED lines=8> */
.L_x_1:


//--------------------- .nv.constant0.triton_poi_fused_add_convolution_native_batch_norm_backward_49 --------------------------
	.section	.nv.constant0.triton_poi_fused_add_convolution_native_batch_norm_backward_49,"a",@progbits
	.sectionflags	@""
	.align	4
.nv.constant0.triton_poi_fused_add_convolution_native_batch_norm_backward_49:
	.zero		564
